//
// Generated by NVIDIA NVVM Compiler
//
// Compiler Build ID: CL-36424714
// Cuda compilation tools, release 13.0, V13.0.88
// Based on NVVM 20.0.0
//

.version 9.0
.target sm_100
.address_size 64

	// .globl	_Z12calculation1PfS_

.visible .entry _Z12calculation1PfS_(
	.param .u64 .ptr .align 1 _Z12calculation1PfS__param_0,
	.param .u64 .ptr .align 1 _Z12calculation1PfS__param_1
)
{
	.reg .pred 	%p<2>;
	.reg .b32 	%r<15>;
	.reg .b32 	%f<10>;
	.reg .b64 	%rd<11>;

	ld.param.u64 	%rd3, [_Z12calculation1PfS__param_0];
	ld.param.u64 	%rd4, [_Z12calculation1PfS__param_1];
	cvta.to.global.u64 	%rd1, %rd4;
	cvta.to.global.u64 	%rd2, %rd3;
	mov.u32 	%r2, %ntid.x;
	mov.u32 	%r3, %ctaid.x;
	mov.u32 	%r4, %tid.x;
	mad.lo.s32 	%r5, %r2, %r3, %r4;
	mov.u32 	%r6, %ntid.y;
	mov.u32 	%r7, %ctaid.y;
	mov.u32 	%r8, %tid.y;
	mad.lo.s32 	%r9, %r6, %r7, %r8;
	shl.b32 	%r11, %r9, 10;
	add.s32 	%r1, %r11, %r5;
	add.s32 	%r12, %r5, -1;
	add.s32 	%r13, %r9, -1;
	max.u32 	%r14, %r12, %r13;
	setp.gt.u32 	%p1, %r14, 1021;
	@%p1 bra 	$L__BB0_2;
	mul.wide.u32 	%rd8, %r1, 4;
	add.s64 	%rd9, %rd2, %rd8;
	ld.global.f32 	%f2, [%rd9+-4];
	ld.global.f32 	%f3, [%rd9+4];
	add.f32 	%f4, %f2, %f3;
	ld.global.f32 	%f5, [%rd9+-4096];
	add.f32 	%f6, %f4, %f5;
	ld.global.f32 	%f7, [%rd9+4096];
	add.f32 	%f8, %f6, %f7;
	mul.f32 	%f9, %f8, 0f3E800000;
	add.s64 	%rd10, %rd1, %rd8;
	st.global.f32 	[%rd10], %f9;
	bra.uni 	$L__BB0_3;
$L__BB0_2:
	mul.wide.s32 	%rd5, %r1, 4;
	add.s64 	%rd6, %rd2, %rd5;
	ld.global.f32 	%f1, [%rd6];
	add.s64 	%rd7, %rd1, %rd5;
	st.global.f32 	[%rd7], %f1;
$L__BB0_3:
	ret;

}
	// .globl	_Z12calculation2PfS_
.visible .entry _Z12calculation2PfS_(
	.param .u64 .ptr .align 1 _Z12calculation2PfS__param_0,
	.param .u64 .ptr .align 1 _Z12calculation2PfS__param_1
)
{
	.reg .b32 	%r<11>;
	.reg .b32 	%f<2>;
	.reg .b64 	%rd<8>;

	ld.param.u64 	%rd1, [_Z12calculation2PfS__param_0];
	ld.param.u64 	%rd2, [_Z12calculation2PfS__param_1];
	cvta.to.global.u64 	%rd3, %rd1;
	cvta.to.global.u64 	%rd4, %rd2;
	mov.u32 	%r1, %ntid.x;
	mov.u32 	%r2, %ctaid.x;
	mov.u32 	%r3, %tid.x;
	mad.lo.s32 	%r4, %r1, %r2, %r3;
	mov.u32 	%r5, %ntid.y;
	mov.u32 	%r6, %ctaid.y;
	mov.u32 	%r7, %tid.y;
	mad.lo.s32 	%r8, %r5, %r6, %r7;
	shl.b32 	%r9, %r8, 10;
	add.s32 	%r10, %r9, %r4;
	mul.wide.s32 	%rd5, %r10, 4;
	add.s64 	%rd6, %rd4, %rd5;
	ld.global.f32 	%f1, [%rd6];
	add.s64 	%rd7, %rd3, %rd5;
	st.global.f32 	[%rd7], %f1;
	ret;

}


// ===== COMPILED SASS (sm_100) =====

	.target	sm_100

	.elftype	@"ET_EXEC"


//--------------------- .note.nv.tkinfo           --------------------------
	.section	.note.nv.tkinfo,"",@"SHT_NOTE"
	.sectionflags	@"SHF_NOTE_NV_TKINFO"
	.tkinfo
        /*0018*/ 	.word	0x00000002
        /*0030*/ 	.string	""
        /*0030*/ 	.string	"ptxas"
        /*0030*/ 	.string	"Cuda compilation tools, release 13.0, V13.0.88"
        /*0030*/ 	.string	"Build cuda_13.0.r13.0/compiler.36424714_0"
        /*0030*/ 	.string	"-arch sm_100 -m 64 "



//--------------------- .note.nv.cuinfo           --------------------------
	.section	.note.nv.cuinfo,"",@"SHT_NOTE"
	.sectionflags	@"SHF_NOTE_NV_CUINFO"
        /*0018*/ 	.short	0x0002
        /*001a*/ 	.short	0x0064
        /*001c*/ 	.short	0x0082
	.zero		2


//--------------------- .nv.info                  --------------------------
	.section	.nv.info,"",@"SHT_CUDA_INFO"
	.align	4


	//----- nvinfo : EIATTR_REGCOUNT
	.align		4
        /*0000*/ 	.byte	0x04, 0x2f
        /*0002*/ 	.short	(.L_1 - .L_0)
	.align		4
.L_0:
        /*0004*/ 	.word	index@(_Z12calculation1PfS_)
        /*0008*/ 	.word	0x00000010


	//----- nvinfo : EIATTR_FRAME_SIZE
	.align		4
.L_1:
        /*000c*/ 	.byte	0x04, 0x11
        /*000e*/ 	.short	(.L_3 - .L_2)
	.align		4
.L_2:
        /*0010*/ 	.word	index@(_Z12calculation1PfS_)
        /*0014*/ 	.word	0x00000000


	//----- nvinfo : EIATTR_REGCOUNT
	.align		4
.L_3:
        /*0018*/ 	.byte	0x04, 0x2f
        /*001a*/ 	.short	(.L_5 - .L_4)
	.align		4
.L_4:
        /*001c*/ 	.word	index@(_Z12calculation2PfS_)
        /*0020*/ 	.word	0x0000000a


	//----- nvinfo : EIATTR_FRAME_SIZE
	.align		4
.L_5:
        /*0024*/ 	.byte	0x04, 0x11
        /*0026*/ 	.short	(.L_7 - .L_6)
	.align		4
.L_6:
        /*0028*/ 	.word	index@(_Z12calculation2PfS_)
        /*002c*/ 	.word	0x00000000


	//----- nvinfo : EIATTR_MIN_STACK_SIZE
	.align		4
.L_7:
        /*0030*/ 	.byte	0x04, 0x12
        /*0032*/ 	.short	(.L_9 - .L_8)
	.align		4
.L_8:
        /*0034*/ 	.word	index@(_Z12calculation2PfS_)
        /*0038*/ 	.word	0x00000000


	//----- nvinfo : EIATTR_MIN_STACK_SIZE
	.align		4
.L_9:
        /*003c*/ 	.byte	0x04, 0x12
        /*003e*/ 	.short	(.L_11 - .L_10)
	.align		4
.L_10:
        /*0040*/ 	.word	index@(_Z12calculation1PfS_)
        /*0044*/ 	.word	0x00000000
.L_11:


//--------------------- .nv.compat                --------------------------
	.section	.nv.compat,"",@"SHT_CUDA_COMPAT_INFO"
	.align	4
        /*0000*/ 	.byte	0x02, 0x09, 0x00, 0x00, 0x02, 0x02, 0x01, 0x00, 0x02, 0x05, 0x05, 0x00, 0x03, 0x07, 0x01, 0x01
        /*0010*/ 	.byte	0x02, 0x03, 0x00, 0x00, 0x02, 0x06, 0x01, 0x00, 0x04, 0x0b, 0x08, 0x00, 0x09, 0x00, 0x00, 0x00
        /*0020*/ 	.byte	0x00, 0x00, 0x00, 0x00


//--------------------- .nv.info._Z12calculation2PfS_ --------------------------
	.section	.nv.info._Z12calculation2PfS_,"",@"SHT_CUDA_INFO"
	.sectionflags	@""
	.align	4


	//----- nvinfo : EIATTR_CUDA_API_VERSION
	.align		4
        /*0000*/ 	.byte	0x04, 0x37
        /*0002*/ 	.short	(.L_13 - .L_12)
.L_12:
        /*0004*/ 	.word	0x00000082


	//----- nvinfo : EIATTR_KPARAM_INFO
	.align		4
.L_13:
        /*0008*/ 	.byte	0x04, 0x17
        /*000a*/ 	.short	(.L_15 - .L_14)
.L_14:
        /*000c*/ 	.word	0x00000000
        /*0010*/ 	.short	0x0001
        /*0012*/ 	.short	0x0008
        /*0014*/ 	.byte	0x00, 0xf5, 0x21, 0x00


	//----- nvinfo : EIATTR_KPARAM_INFO
	.align		4
.L_15:
        /*0018*/ 	.byte	0x04, 0x17
        /*001a*/ 	.short	(.L_17 - .L_16)
.L_16:
        /*001c*/ 	.word	0x00000000
        /*0020*/ 	.short	0x0000
        /*0022*/ 	.short	0x0000
        /*0024*/ 	.byte	0x00, 0xf5, 0x21, 0x00


	//----- nvinfo : EIATTR_SPARSE_MMA_MASK
	.align		4
.L_17:
        /*0028*/ 	.byte	0x03, 0x50
        /*002a*/ 	.short	0x0000


	//----- nvinfo : EIATTR_MAXREG_COUNT
	.align		4
        /*002c*/ 	.byte	0x03, 0x1b
        /*002e*/ 	.short	0x00ff


	//----- nvinfo : EIATTR_MERCURY_ISA_VERSION
	.align		4
        /*0030*/ 	.byte	0x03, 0x5f
        /*0032*/ 	.short	0x0101


	//----- nvinfo : EIATTR_VRC_CTA_INIT_COUNT
	.align		4
        /*0034*/ 	.byte	0x02, 0x4a
	.zero		1
	.zero		1


	//----- nvinfo : EIATTR_EXIT_INSTR_OFFSETS
	.align		4
        /*0038*/ 	.byte	0x04, 0x1c
        /*003a*/ 	.short	(.L_19 - .L_18)


	//   ....[0]....
.L_18:
        /*003c*/ 	.word	0x00000110


	//----- nvinfo : EIATTR_CBANK_PARAM_SIZE
	.align		4
.L_19:
        /*0040*/ 	.byte	0x03, 0x19
        /*0042*/ 	.short	0x0010


	//----- nvinfo : EIATTR_PARAM_CBANK
	.align		4
        /*0044*/ 	.byte	0x04, 0x0a
        /*0046*/ 	.short	(.L_21 - .L_20)
	.align		4
.L_20:
        /*0048*/ 	.word	index@(.nv.constant0._Z12calculation2PfS_)
        /*004c*/ 	.short	0x0380
        /*004e*/ 	.short	0x0010


	//----- nvinfo : EIATTR_SW_WAR
	.align		4
.L_21:
        /*0050*/ 	.byte	0x04, 0x36
        /*0052*/ 	.short	(.L_23 - .L_22)
.L_22:
        /*0054*/ 	.word	0x00000008
.L_23:


//--------------------- .nv.info._Z12calculation1PfS_ --------------------------
	.section	.nv.info._Z12calculation1PfS_,"",@"SHT_CUDA_INFO"
	.sectionflags	@""
	.align	4


	//----- nvinfo : EIATTR_CUDA_API_VERSION
	.align		4
        /*0000*/ 	.byte	0x04, 0x37
        /*0002*/ 	.short	(.L_25 - .L_24)
.L_24:
        /*0004*/ 	.word	0x00000082


	//----- nvinfo : EIATTR_KPARAM_INFO
	.align		4
.L_25:
        /*0008*/ 	.byte	0x04, 0x17
        /*000a*/ 	.short	(.L_27 - .L_26)
.L_26:
        /*000c*/ 	.word	0x00000000
        /*0010*/ 	.short	0x0001
        /*0012*/ 	.short	0x0008
        /*0014*/ 	.byte	0x00, 0xf5, 0x21, 0x00


	//----- nvinfo : EIATTR_KPARAM_INFO
	.align		4
.L_27:
        /*0018*/ 	.byte	0x04, 0x17
        /*001a*/ 	.short	(.L_29 - .L_28)
.L_28:
        /*001c*/ 	.word	0x00000000
        /*0020*/ 	.short	0x0000
        /*0022*/ 	.short	0x0000
        /*0024*/ 	.byte	0x00, 0xf5, 0x21, 0x00


	//----- nvinfo : EIATTR_SPARSE_MMA_MASK
	.align		4
.L_29:
        /*0028*/ 	.byte	0x03, 0x50
        /*002a*/ 	.short	0x0000


	//----- nvinfo : EIATTR_MAXREG_COUNT
	.align		4
        /*002c*/ 	.byte	0x03, 0x1b
        /*002e*/ 	.short	0x00ff


	//----- nvinfo : EIATTR_MERCURY_ISA_VERSION
	.align		4
        /*0030*/ 	.byte	0x03, 0x5f
        /*0032*/ 	.short	0x0101


	//----- nvinfo : EIATTR_VRC_CTA_INIT_COUNT
	.align		4
        /*0034*/ 	.byte	0x02, 0x4a
	.zero		1
	.zero		1


	//----- nvinfo : EIATTR_EXIT_INSTR_OFFSETS
	.align		4
        /*0038*/ 	.byte	0x04, 0x1c
        /*003a*/ 	.short	(.L_31 - .L_30)


	//   ....[0]....
.L_30:
        /*003c*/ 	.word	0x000001c0


	//   ....[1]....
        /*0040*/ 	.word	0x00000230


	//----- nvinfo : EIATTR_CRS_STACK_SIZE
	.align		4
.L_31:
        /*0044*/ 	.byte	0x04, 0x1e
        /*0046*/ 	.short	(.L_33 - .L_32)
.L_32:
        /*0048*/ 	.word	0x00000000


	//----- nvinfo : EIATTR_CBANK_PARAM_SIZE
	.align		4
.L_33:
        /*004c*/ 	.byte	0x03, 0x19
        /*004e*/ 	.short	0x0010


	//----- nvinfo : EIATTR_PARAM_CBANK
	.align		4
        /*0050*/ 	.byte	0x04, 0x0a
        /*0052*/ 	.short	(.L_35 - .L_34)
	.align		4
.L_34:
        /*0054*/ 	.word	index@(.nv.constant0._Z12calculation1PfS_)
        /*0058*/ 	.short	0x0380
        /*005a*/ 	.short	0x0010


	//----- nvinfo : EIATTR_SW_WAR
	.align		4
.L_35:
        /*005c*/ 	.byte	0x04, 0x36
        /*005e*/ 	.short	(.L_37 - .L_36)
.L_36:
        /*0060*/ 	.word	0x00000008
.L_37:


//--------------------- .nv.callgraph             --------------------------
	.section	.nv.callgraph,"",@"SHT_CUDA_CALLGRAPH"
	.align	4
	.sectionentsize	8
	.align		4
        /*0000*/ 	.word	0x00000000
	.align		4
        /*0004*/ 	.word	0xffffffff
	.align		4
        /*0008*/ 	.word	0x00000000
	.align		4
        /*000c*/ 	.word	0xfffffffe
	.align		4
        /*0010*/ 	.word	0x00000000
	.align		4
        /*0014*/ 	.word	0xfffffffd
	.align		4
        /*0018*/ 	.word	0x00000000
	.align		4
        /*001c*/ 	.word	0xfffffffc


//--------------------- .text._Z12calculation2PfS_ --------------------------
	.section	.text._Z12calculation2PfS_,"ax",@progbits
	.align	128
        .global         _Z12calculation2PfS_
        .type           _Z12calculation2PfS_,@function
        .size           _Z12calculation2PfS_,(.L_x_3 - _Z12calculation2PfS_)
        .other          _Z12calculation2PfS_,@"STO_CUDA_ENTRY STV_DEFAULT"
_Z12calculation2PfS_:
.text._Z12calculation2PfS_:
[----:B------:R-:W-:Y:S01]  /*0000*/  LDC R1, c[0x0][0x37c] ;  /* 0x0000df00ff017b82 */ /* 0x000fe20000000800 */
[----:B------:R-:W0:Y:S01]  /*0010*/  S2R R0, SR_CTAID.X ;  /* 0x0000000000007919 */ /* 0x000e220000002500 */
[----:B------:R-:W0:Y:S06]  /*0020*/  LDCU UR6, c[0x0][0x360] ;  /* 0x00006c00ff0677ac */ /* 0x000e2c0008000800 */
[----:B------:R-:W1:Y:S01]  /*0030*/  LDC.64 R2, c[0x0][0x388] ;  /* 0x0000e200ff027b82 */ /* 0x000e620000000a00 */
[----:B------:R-:W0:Y:S01]  /*0040*/  S2R R5, SR_TID.X ;  /* 0x0000000000057919 */ /* 0x000e220000002100 */
[----:B------:R-:W2:Y:S01]  /*0050*/  LDCU UR7, c[0x0][0x364] ;  /* 0x00006c80ff0777ac */ /* 0x000ea20008000800 */
[----:B------:R-:W2:Y:S01]  /*0060*/  S2R R4, SR_CTAID.Y ;  /* 0x0000000000047919 */ /* 0x000ea20000002600 */
[----:B------:R-:W3:Y:S01]  /*0070*/  LDCU.64 UR4, c[0x0][0x358] ;  /* 0x00006b00ff0477ac */ /* 0x000ee20008000a00 */
[----:B------:R-:W2:Y:S01]  /*0080*/  S2R R7, SR_TID.Y ;  /* 0x0000000000077919 */ /* 0x000ea20000002200 */
[----:B0-----:R-:W-:-:S02]  /*0090*/  IMAD R0, R0, UR6, R5 ;  /* 0x0000000600007c24 */ /* 0x001fc4000f8e0205 */
[----:B--2---:R-:W-:-:S05]  /*00a0*/  IMAD R5, R4, UR7, R7 ;  /* 0x0000000704057c24 */ /* 0x004fca000f8e0207 */
[----:B------:R-:W-:Y:S02]  /*00b0*/  LEA R7, R5, R0, 0xa ;  /* 0x0000000005077211 */ /* 0x000fe400078e50ff */
[----:B------:R-:W0:Y:S03]  /*00c0*/  LDC.64 R4, c[0x0][0x380] ;  /* 0x0000e000ff047b82 */ /* 0x000e260000000a00 */
[----:B-1----:R-:W-:-:S06]  /*00d0*/  IMAD.WIDE R2, R7, 0x4, R2 ;  /* 0x0000000407027825 */ /* 0x002fcc00078e0202 */
[----:B---3--:R-:W2:Y:S01]  /*00e0*/  LDG.E R3, desc[UR4][R2.64] ;  /* 0x0000000402037981 */ /* 0x008ea2000c1e1900 */
[----:B0-----:R-:W-:-:S05]  /*00f0*/  IMAD.WIDE R4, R7, 0x4, R4 ;  /* 0x0000000407047825 */ /* 0x001fca00078e0204 */
[----:B--2---:R-:W-:Y:S01]  /*0100*/  STG.E desc[UR4][R4.64], R3 ;  /* 0x0000000304007986 */ /* 0x004fe2000c101904 */
[----:B------:R-:W-:Y:S05]  /*0110*/  EXIT ;  /* 0x000000000000794d */ /* 0x000fea0003800000 */
.L_x_0:
[----:B------:R-:W-:-:S00]  /*0120*/  BRA `(.L_x_0) ;  /* 0xfffffffc00fc7947 */ /* 0x000fc0000383ffff */
[----:B------:R-:W-:-:S00]  /*0130*/  NOP ;  /* 0x0000000000007918 */ /* 0x000fc00000000000 */
        /* <DEDUP_REMOVED lines=12> */
.L_x_3:


//--------------------- .text._Z12calculation1PfS_ --------------------------
	.section	.text._Z12calculation1PfS_,"ax",@progbits
	.align	128
        .global         _Z12calculation1PfS_
        .type           _Z12calculation1PfS_,@function
        .size           _Z12calculation1PfS_,(.L_x_4 - _Z12calculation1PfS_)
        .other          _Z12calculation1PfS_,@"STO_CUDA_ENTRY STV_DEFAULT"
_Z12calculation1PfS_:
.text._Z12calculation1PfS_:
[----:B------:R-:W-:Y:S01]  /*0000*/  LDC R1, c[0x0][0x37c] ;  /* 0x0000df00ff017b82 */ /* 0x000fe20000000800 */
[----:B------:R-:W0:Y:S01]  /*0010*/  S2R R3, SR_CTAID.Y ;  /* 0x0000000000037919 */ /* 0x000e220000002600 */
[----:B------:R-:W1:Y:S01]  /*0020*/  LDCU UR4, c[0x0][0x360] ;  /* 0x00006c00ff0477ac */ /* 0x000e620008000800 */
[----:B------:R-:W0:Y:S01]  /*0030*/  S2R R2, SR_TID.Y ;  /* 0x0000000000027919 */ /* 0x000e220000002200 */
[----:B------:R-:W0:Y:S01]  /*0040*/  LDCU UR5, c[0x0][0x364] ;  /* 0x00006c80ff0577ac */ /* 0x000e220008000800 */
[----:B------:R-:W1:Y:S01]  /*0050*/  S2R R0, SR_CTAID.X ;  /* 0x0000000000007919 */ /* 0x000e620000002500 */
[----:B------:R-:W1:Y:S01]  /*0060*/  S2R R5, SR_TID.X ;  /* 0x0000000000057919 */ /* 0x000e620000002100 */
[----:B0-----:R-:W-:Y:S02]  /*0070*/  IMAD R3, R3, UR5, R2 ;  /* 0x0000000503037c24 */ /* 0x001fe4000f8e0202 */
[----:B-1----:R-:W-:-:S03]  /*0080*/  IMAD R0, R0, UR4, R5 ;  /* 0x0000000400007c24 */ /* 0x002fc6000f8e0205 */
[C---:B------:R-:W-:Y:S01]  /*0090*/  IADD3 R5, PT, PT, R3.reuse, -0x1, RZ ;  /* 0xffffffff03057810 */ /* 0x040fe20007ffe0ff */
[----:B------:R-:W0:Y:S03]  /*00a0*/  LDCU.64 UR4, c[0x0][0x358] ;  /* 0x00006b00ff0477ac */ /* 0x000e260008000a00 */
[----:B------:R-:W-:Y:S02]  /*00b0*/  VIADDMNMX.U32 R5, R0, 0xffffffff, R5, !PT ;  /* 0xffffffff00057846 */ /* 0x000fe40007800005 */
[----:B------:R-:W-:Y:S02]  /*00c0*/  LEA R7, R3, R0, 0xa ;  /* 0x0000000003077211 */ /* 0x000fe400078e50ff */
[----:B------:R-:W-:-:S13]  /*00d0*/  ISETP.GT.U32.AND P0, PT, R5, 0x3fd, PT ;  /* 0x000003fd0500780c */ /* 0x000fda0003f04070 */
[----:B0-----:R-:W-:Y:S05]  /*00e0*/  @P0 BRA `(.L_x_1) ;  /* 0x0000000000380947 */ /* 0x001fea0003800000 */
[----:B------:R-:W0:Y:S08]  /*00f0*/  LDC.64 R2, c[0x0][0x380] ;  /* 0x0000e000ff027b82 */ /* 0x000e300000000a00 */
[----:B------:R-:W1:Y:S01]  /*0100*/  LDC.64 R4, c[0x0][0x388] ;  /* 0x0000e200ff047b82 */ /* 0x000e620000000a00 */
[----:B0-----:R-:W-:-:S05]  /*0110*/  IMAD.WIDE.U32 R2, R7, 0x4, R2 ;  /* 0x0000000407027825 */ /* 0x001fca00078e0002 */
[----:B------:R-:W2:Y:S04]  /*0120*/  LDG.E R0, desc[UR4][R2.64+-0x4] ;  /* 0xfffffc0402007981 */ /* 0x000ea8000c1e1900 */
[----:B------:R-:W2:Y:S04]  /*0130*/  LDG.E R9, desc[UR4][R2.64+0x4] ;  /* 0x0000040402097981 */ /* 0x000ea8000c1e1900 */
[----:B------:R-:W3:Y:S04]  /*0140*/  LDG.E R11, desc[UR4][R2.64+-0x1000] ;  /* 0xfff00004020b7981 */ /* 0x000ee8000c1e1900 */
[----:B------:R-:W4:Y:S01]  /*0150*/  LDG.E R13, desc[UR4][R2.64+0x1000] ;  /* 0x00100004020d7981 */ /* 0x000f22000c1e1900 */
[----:B-1----:R-:W-:-:S04]  /*0160*/  IMAD.WIDE.U32 R4, R7, 0x4, R4 ;  /* 0x0000000407047825 */ /* 0x002fc800078e0004 */
[----:B--2---:R-:W-:-:S04]  /*0170*/  FADD R0, R0, R9 ;  /* 0x0000000900007221 */ /* 0x004fc80000000000 */
[----:B---3--:R-:W-:-:S04]  /*0180*/  FADD R0, R0, R11 ;  /* 0x0000000b00007221 */ /* 0x008fc80000000000 */
[----:B----4-:R-:W-:-:S04]  /*0190*/  FADD R0, R0, R13 ;  /* 0x0000000d00007221 */ /* 0x010fc80000000000 */
[----:B------:R-:W-:-:S05]  /*01a0*/  FMUL R7, R0, 0.25 ;  /* 0x3e80000000077820 */ /* 0x000fca0000400000 */
[----:B------:R-:W-:Y:S01]  /*01b0*/  STG.E desc[UR4][R4.64], R7 ;  /* 0x0000000704007986 */ /* 0x000fe2000c101904 */
[----:B------:R-:W-:Y:S05]  /*01c0*/  EXIT ;  /* 0x000000000000794d */ /* 0x000fea0003800000 */
.L_x_1:
[----:B------:R-:W0:Y:S08]  /*01d0*/  LDC.64 R2, c[0x0][0x380] ;  /* 0x0000e000ff027b82 */ /* 0x000e300000000a00 */
[----:B------:R-:W1:Y:S01]  /*01e0*/  LDC.64 R4, c[0x0][0x388] ;  /* 0x0000e200ff047b82 */ /* 0x000e620000000a00 */
[----:B0-----:R-:W-:-:S06]  /*01f0*/  IMAD.WIDE R2, R7, 0x4, R2 ;  /* 0x0000000407027825 */ /* 0x001fcc00078e0202 */
[----:B------:R-:W2:Y:S01]  /*0200*/  LDG.E R3, desc[UR4][R2.64] ;  /* 0x0000000402037981 */ /* 0x000ea2000c1e1900 */
[----:B-1----:R-:W-:-:S05]  /*0210*/  IMAD.WIDE R4, R7, 0x4, R4 ;  /* 0x0000000407047825 */ /* 0x002fca00078e0204 */
[----:B--2---:R-:W-:Y:S01]  /*0220*/  STG.E desc[UR4][R4.64], R3 ;  /* 0x0000000304007986 */ /* 0x004fe2000c101904 */
[----:B------:R-:W-:Y:S05]  /*0230*/  EXIT ;  /* 0x000000000000794d */ /* 0x000fea0003800000 */
.L_x_2:
        /* <DEDUP_REMOVED lines=12> */
.L_x_4:


//--------------------- .nv.shared.reserved.0     --------------------------
	.section	.nv.shared.reserved.0,"aw",@nobits
	.weak		__nv_reservedSMEM_offset_0_alias
	.size		__nv_reservedSMEM_offset_0_alias, 0, 64
	.other		__nv_reservedSMEM_offset_0_alias,@"STO_CUDA_RESERVED_SHARED STV_DEFAULT"
__nv_reservedSMEM_offset_0_alias:
	.zero		0
	.zero		64


//--------------------- .nv.constant0._Z12calculation2PfS_ --------------------------
	.section	.nv.constant0._Z12calculation2PfS_,"a",@progbits
	.sectionflags	@""
	.align	4
.nv.constant0._Z12calculation2PfS_:
	.zero		912


//--------------------- .nv.constant0._Z12calculation1PfS_ --------------------------
	.section	.nv.constant0._Z12calculation1PfS_,"a",@progbits
	.sectionflags	@""
	.align	4
.nv.constant0._Z12calculation1PfS_:
	.zero		912


//--------------------- SYMBOLS --------------------------

	.type		.nv.reservedSmem.offset0,@object
	.size		.nv.reservedSmem.offset0,0x4
